//
// Generated by NVIDIA NVVM Compiler
//
// Compiler Build ID: CL-36424714
// Cuda compilation tools, release 13.0, V13.0.88
// Based on NVVM 20.0.0
//

.version 9.0
.target sm_100
.address_size 64

	// .globl	_Z12HelloFromGpuv
.extern .func  (.param .b32 func_retval0) vprintf
(
	.param .b64 vprintf_param_0,
	.param .b64 vprintf_param_1
)
;
.global .align 1 .b8 $str[39] = {104, 101, 108, 108, 111, 32, 119, 111, 114, 108, 100, 32, 102, 114, 111, 109, 32, 103, 112, 117, 32, 98, 58, 37, 100, 44, 32, 116, 104, 114, 101, 97, 100, 32, 37, 100, 32, 10};

.visible .entry _Z12HelloFromGpuv()
{
	.local .align 8 .b8 	__local_depot0[8];
	.reg .b64 	%SP;
	.reg .b64 	%SPL;
	.reg .b32 	%r<5>;
	.reg .b64 	%rd<5>;

	mov.u64 	%SPL, __local_depot0;
	cvta.local.u64 	%SP, %SPL;
	add.u64 	%rd1, %SP, 0;
	add.u64 	%rd2, %SPL, 0;
	mov.u32 	%r1, %tid.x;
	mov.u32 	%r2, %ctaid.x;
	st.local.v2.u32 	[%rd2], {%r2, %r1};
	mov.u64 	%rd3, $str;
	cvta.global.u64 	%rd4, %rd3;
	{ // callseq 0, 0
	.param .b64 param0;
	st.param.b64 	[param0], %rd4;
	.param .b64 param1;
	st.param.b64 	[param1], %rd1;
	.param .b32 retval0;
	call.uni (retval0), 
	vprintf, 
	(
	param0, 
	param1
	);
	ld.param.b32 	%r3, [retval0];
	} // callseq 0
	ret;

}


// ===== COMPILED SASS (sm_100) =====

	.target	sm_100

	.elftype	@"ET_EXEC"


//--------------------- .note.nv.tkinfo           --------------------------
	.section	.note.nv.tkinfo,"",@"SHT_NOTE"
	.sectionflags	@"SHF_NOTE_NV_TKINFO"
	.tkinfo
        /*0018*/ 	.word	0x00000002
        /*0030*/ 	.string	""
        /*0030*/ 	.string	"ptxas"
        /*0030*/ 	.string	"Cuda compilation tools, release 13.0, V13.0.88"
        /*0030*/ 	.string	"Build cuda_13.0.r13.0/compiler.36424714_0"
        /*0030*/ 	.string	"-arch sm_100 -m 64 "



//--------------------- .note.nv.cuinfo           --------------------------
	.section	.note.nv.cuinfo,"",@"SHT_NOTE"
	.sectionflags	@"SHF_NOTE_NV_CUINFO"
        /*0018*/ 	.short	0x0002
        /*001a*/ 	.short	0x0064
        /*001c*/ 	.short	0x0082
	.zero		2


//--------------------- .nv.info                  --------------------------
	.section	.nv.info,"",@"SHT_CUDA_INFO"
	.align	4


	//----- nvinfo : EIATTR_REGCOUNT
	.align		4
        /*0000*/ 	.byte	0x04, 0x2f
        /*0002*/ 	.short	(.L_2 - .L_1)
	.align		4
.L_1:
        /*0004*/ 	.word	index@(_Z12HelloFromGpuv)
        /*0008*/ 	.word	0x00000018


	//----- nvinfo : EIATTR_FRAME_SIZE
	.align		4
.L_2:
        /*000c*/ 	.byte	0x04, 0x11
        /*000e*/ 	.short	(.L_4 - .L_3)
	.align		4
.L_3:
        /*0010*/ 	.word	index@(_Z12HelloFromGpuv)
        /*0014*/ 	.word	0x00000008


	//----- nvinfo : EIATTR_MIN_STACK_SIZE
	.align		4
.L_4:
        /*0018*/ 	.byte	0x04, 0x12
        /*001a*/ 	.short	(.L_6 - .L_5)
	.align		4
.L_5:
        /*001c*/ 	.word	index@(_Z12HelloFromGpuv)
        /*0020*/ 	.word	0x00000008
.L_6:


//--------------------- .nv.compat                --------------------------
	.section	.nv.compat,"",@"SHT_CUDA_COMPAT_INFO"
	.align	4
        /*0000*/ 	.byte	0x02, 0x09, 0x00, 0x00, 0x02, 0x02, 0x01, 0x00, 0x02, 0x05, 0x05, 0x00, 0x03, 0x07, 0x01, 0x01
        /*0010*/ 	.byte	0x02, 0x03, 0x00, 0x00, 0x02, 0x06, 0x01, 0x00, 0x04, 0x0b, 0x08, 0x00, 0x09, 0x00, 0x00, 0x00
        /*0020*/ 	.byte	0x00, 0x00, 0x00, 0x00


//--------------------- .nv.info._Z12HelloFromGpuv --------------------------
	.section	.nv.info._Z12HelloFromGpuv,"",@"SHT_CUDA_INFO"
	.sectionflags	@""
	.align	4


	//----- nvinfo : EIATTR_CUDA_API_VERSION
	.align		4
        /*0000*/ 	.byte	0x04, 0x37
        /*0002*/ 	.short	(.L_8 - .L_7)
.L_7:
        /*0004*/ 	.word	0x00000082


	//----- nvinfo : EIATTR_SPARSE_MMA_MASK
	.align		4
.L_8:
        /*0008*/ 	.byte	0x03, 0x50
        /*000a*/ 	.short	0x0000


	//----- nvinfo : EIATTR_MAXREG_COUNT
	.align		4
        /*000c*/ 	.byte	0x03, 0x1b
        /*000e*/ 	.short	0x00ff


	//----- nvinfo : EIATTR_EXTERNS
	.align		4
        /*0010*/ 	.byte	0x04, 0x0f
        /*0012*/ 	.short	(.L_10 - .L_9)


	//   ....[0]....
	.align		4
.L_9:
        /*0014*/ 	.word	index@(vprintf)


	//----- nvinfo : EIATTR_MERCURY_ISA_VERSION
	.align		4
.L_10:
        /*0018*/ 	.byte	0x03, 0x5f
        /*001a*/ 	.short	0x0101


	//----- nvinfo : EIATTR_VRC_CTA_INIT_COUNT
	.align		4
        /*001c*/ 	.byte	0x02, 0x4a
	.zero		1
	.zero		1


	//----- nvinfo : EIATTR_SYSCALL_OFFSETS
	.align		4
        /*0020*/ 	.byte	0x04, 0x46
        /*0022*/ 	.short	(.L_12 - .L_11)


	//   ....[0]....
.L_11:
        /*0024*/ 	.word	0x000000f0


	//----- nvinfo : EIATTR_EXIT_INSTR_OFFSETS
	.align		4
.L_12:
        /*0028*/ 	.byte	0x04, 0x1c
        /*002a*/ 	.short	(.L_14 - .L_13)


	//   ....[0]....
.L_13:
        /*002c*/ 	.word	0x00000100


	//----- nvinfo : EIATTR_SW_WAR
	.align		4
.L_14:
        /*0030*/ 	.byte	0x04, 0x36
        /*0032*/ 	.short	(.L_16 - .L_15)
.L_15:
        /*0034*/ 	.word	0x00000008
.L_16:


//--------------------- .nv.callgraph             --------------------------
	.section	.nv.callgraph,"",@"SHT_CUDA_CALLGRAPH"
	.align	4
	.sectionentsize	8
	.align		4
        /*0000*/ 	.word	0x00000000
	.align		4
        /*0004*/ 	.word	0xffffffff
	.align		4
        /*0008*/ 	.word	index@(_Z12HelloFromGpuv)
	.align		4
        /*000c*/ 	.word	index@(vprintf)
	.align		4
        /*0010*/ 	.word	0x00000000
	.align		4
        /*0014*/ 	.word	0xfffffffe
	.align		4
        /*0018*/ 	.word	0x00000000
	.align		4
        /*001c*/ 	.word	0xfffffffd
	.align		4
        /*0020*/ 	.word	0x00000000
	.align		4
        /*0024*/ 	.word	0xfffffffc


//--------------------- .nv.constant4             --------------------------
	.section	.nv.constant4,"a",@progbits
	.align	8
	.align		8
.nv.constant4:
        /*0000*/ 	.dword	vprintf
	.align		8
        /*0008*/ 	.dword	$str


//--------------------- .text._Z12HelloFromGpuv   --------------------------
	.section	.text._Z12HelloFromGpuv,"ax",@progbits
	.align	128
        .global         _Z12HelloFromGpuv
        .type           _Z12HelloFromGpuv,@function
        .size           _Z12HelloFromGpuv,(.L_x_2 - _Z12HelloFromGpuv)
        .other          _Z12HelloFromGpuv,@"STO_CUDA_ENTRY STV_DEFAULT"
_Z12HelloFromGpuv:
.text._Z12HelloFromGpuv:
[----:B------:R-:W0:Y:S01]  /*0000*/  LDC R1, c[0x0][0x37c] ;  /* 0x0000df00ff017b82 */ /* 0x000e220000000800 */
[----:B------:R-:W1:Y:S01]  /*0010*/  S2R R9, SR_TID.X ;  /* 0x0000000000097919 */ /* 0x000e620000002100 */
[----:B0-----:R-:W-:Y:S01]  /*0020*/  VIADD R1, R1, 0xfffffff8 ;  /* 0xfffffff801017836 */ /* 0x001fe20000000000 */
[----:B------:R-:W-:Y:S01]  /*0030*/  MOV R0, 0x0 ;  /* 0x0000000000007802 */ /* 0x000fe20000000f00 */
[----:B------:R-:W0:Y:S01]  /*0040*/  LDCU UR4, c[0x0][0x2f8] ;  /* 0x00005f00ff0477ac */ /* 0x000e220008000800 */
[----:B------:R-:W1:Y:S03]  /*0050*/  S2R R8, SR_CTAID.X ;  /* 0x0000000000087919 */ /* 0x000e660000002500 */
[----:B------:R2:W3:Y:S01]  /*0060*/  LDC.64 R2, c[0x4][R0] ;  /* 0x0100000000027b82 */ /* 0x0004e20000000a00 */
[----:B------:R-:W4:Y:S01]  /*0070*/  LDCU.64 UR6, c[0x4][0x8] ;  /* 0x01000100ff0677ac */ /* 0x000f220008000a00 */
[----:B------:R-:W5:Y:S01]  /*0080*/  LDCU UR5, c[0x0][0x2fc] ;  /* 0x00005f80ff0577ac */ /* 0x000f620008000800 */
[----:B0-----:R-:W-:Y:S01]  /*0090*/  IADD3 R6, P0, PT, R1, UR4, RZ ;  /* 0x0000000401067c10 */ /* 0x001fe2000ff1e0ff */
[----:B----4-:R-:W-:Y:S01]  /*00a0*/  IMAD.U32 R4, RZ, RZ, UR6 ;  /* 0x00000006ff047e24 */ /* 0x010fe2000f8e00ff */
[----:B------:R-:W-:-:S03]  /*00b0*/  MOV R5, UR7 ;  /* 0x0000000700057c02 */ /* 0x000fc60008000f00 */
[----:B-----5:R-:W-:Y:S01]  /*00c0*/  IMAD.X R7, RZ, RZ, UR5, P0 ;  /* 0x00000005ff077e24 */ /* 0x020fe200080e06ff */
[----:B-1----:R2:W-:Y:S07]  /*00d0*/  STL.64 [R1], R8 ;  /* 0x0000000801007387 */ /* 0x0025ee0000100a00 */
[----:B------:R-:W-:-:S07]  /*00e0*/  LEPC R20, `(.L_x_0) ;  /* 0x000000001014794e */ /* 0x000fce0000000000 */
[----:B--23--:R-:W-:Y:S05]  /*00f0*/  CALL.ABS.NOINC R2 ;  /* 0x0000000002007343 */ /* 0x00cfea0003c00000 */
.L_x_0:
[----:B------:R-:W-:Y:S05]  /*0100*/  EXIT ;  /* 0x000000000000794d */ /* 0x000fea0003800000 */
.L_x_1:
[----:B------:R-:W-:-:S00]  /*0110*/  BRA `(.L_x_1) ;  /* 0xfffffffc00fc7947 */ /* 0x000fc0000383ffff */
[----:B------:R-:W-:-:S00]  /*0120*/  NOP ;  /* 0x0000000000007918 */ /* 0x000fc00000000000 */
        /* <DEDUP_REMOVED lines=13> */
.L_x_2:


//--------------------- .nv.global.init           --------------------------
	.section	.nv.global.init,"aw",@progbits
.nv.global.init:
	.type		$str,@object
	.size		$str,(.L_0 - $str)
$str:
        /*0000*/ 	.byte	0x68, 0x65, 0x6c, 0x6c, 0x6f, 0x20, 0x77, 0x6f, 0x72, 0x6c, 0x64, 0x20, 0x66, 0x72, 0x6f, 0x6d
        /*0010*/ 	.byte	0x20, 0x67, 0x70, 0x75, 0x20, 0x62, 0x3a, 0x25, 0x64, 0x2c, 0x20, 0x74, 0x68, 0x72, 0x65, 0x61
        /*0020*/ 	.byte	0x64, 0x20, 0x25, 0x64, 0x20, 0x0a, 0x00
.L_0:


//--------------------- .nv.shared.reserved.0     --------------------------
	.section	.nv.shared.reserved.0,"aw",@nobits
	.weak		__nv_reservedSMEM_offset_0_alias
	.size		__nv_reservedSMEM_offset_0_alias, 0, 64
	.other		__nv_reservedSMEM_offset_0_alias,@"STO_CUDA_RESERVED_SHARED STV_DEFAULT"
__nv_reservedSMEM_offset_0_alias:
	.zero		0
	.zero		64


//--------------------- .nv.constant0._Z12HelloFromGpuv --------------------------
	.section	.nv.constant0._Z12HelloFromGpuv,"a",@progbits
	.sectionflags	@""
	.align	4
.nv.constant0._Z12HelloFromGpuv:
	.zero		896


//--------------------- SYMBOLS --------------------------

	.type		.nv.reservedSmem.offset0,@object
	.size		.nv.reservedSmem.offset0,0x4
	.type		vprintf,@function
